//
// Generated by NVIDIA NVVM Compiler
//
// Compiler Build ID: CL-36424714
// Cuda compilation tools, release 13.0, V13.0.88
// Based on NVVM 20.0.0
//

.version 9.0
.target sm_100
.address_size 64

	// .globl	_Z12matmul_naivePfS_S_

.visible .entry _Z12matmul_naivePfS_S_(
	.param .u64 .ptr .align 1 _Z12matmul_naivePfS_S__param_0,
	.param .u64 .ptr .align 1 _Z12matmul_naivePfS_S__param_1,
	.param .u64 .ptr .align 1 _Z12matmul_naivePfS_S__param_2
)
{
	.reg .pred 	%p<5>;
	.reg .b32 	%r<18>;
	.reg .b32 	%f<52>;
	.reg .b64 	%rd<18>;

	ld.param.u64 	%rd5, [_Z12matmul_naivePfS_S__param_0];
	ld.param.u64 	%rd6, [_Z12matmul_naivePfS_S__param_1];
	ld.param.u64 	%rd7, [_Z12matmul_naivePfS_S__param_2];
	mov.u32 	%r8, %ctaid.y;
	mov.u32 	%r9, %ntid.y;
	mov.u32 	%r10, %tid.y;
	mad.lo.s32 	%r1, %r8, %r9, %r10;
	mov.u32 	%r11, %ctaid.x;
	mov.u32 	%r12, %ntid.x;
	mov.u32 	%r13, %tid.x;
	mad.lo.s32 	%r2, %r11, %r12, %r13;
	setp.gt.u32 	%p1, %r1, 511;
	setp.gt.s32 	%p2, %r2, 511;
	or.pred  	%p3, %p1, %p2;
	@%p3 bra 	$L__BB0_4;
	shl.b32 	%r3, %r1, 9;
	mul.wide.u32 	%rd8, %r3, 4;
	cvta.to.global.u64 	%rd9, %rd6;
	add.s64 	%rd10, %rd8, %rd9;
	add.s64 	%rd17, %rd10, 32;
	cvta.to.global.u64 	%rd11, %rd7;
	add.s64 	%rd2, %rd11, 16384;
	mov.f32 	%f51, 0f00000000;
	mov.b32 	%r17, 0;
	mov.u32 	%r16, %r2;
$L__BB0_2:
	mul.wide.s32 	%rd12, %r16, 4;
	add.s64 	%rd13, %rd2, %rd12;
	ld.global.f32 	%f4, [%rd17+-32];
	ld.global.f32 	%f5, [%rd13+-16384];
	fma.rn.f32 	%f6, %f4, %f5, %f51;
	ld.global.f32 	%f7, [%rd17+-28];
	ld.global.f32 	%f8, [%rd13+-14336];
	fma.rn.f32 	%f9, %f7, %f8, %f6;
	ld.global.f32 	%f10, [%rd17+-24];
	ld.global.f32 	%f11, [%rd13+-12288];
	fma.rn.f32 	%f12, %f10, %f11, %f9;
	ld.global.f32 	%f13, [%rd17+-20];
	ld.global.f32 	%f14, [%rd13+-10240];
	fma.rn.f32 	%f15, %f13, %f14, %f12;
	ld.global.f32 	%f16, [%rd17+-16];
	ld.global.f32 	%f17, [%rd13+-8192];
	fma.rn.f32 	%f18, %f16, %f17, %f15;
	ld.global.f32 	%f19, [%rd17+-12];
	ld.global.f32 	%f20, [%rd13+-6144];
	fma.rn.f32 	%f21, %f19, %f20, %f18;
	ld.global.f32 	%f22, [%rd17+-8];
	ld.global.f32 	%f23, [%rd13+-4096];
	fma.rn.f32 	%f24, %f22, %f23, %f21;
	ld.global.f32 	%f25, [%rd17+-4];
	ld.global.f32 	%f26, [%rd13+-2048];
	fma.rn.f32 	%f27, %f25, %f26, %f24;
	ld.global.f32 	%f28, [%rd17];
	ld.global.f32 	%f29, [%rd13];
	fma.rn.f32 	%f30, %f28, %f29, %f27;
	ld.global.f32 	%f31, [%rd17+4];
	ld.global.f32 	%f32, [%rd13+2048];
	fma.rn.f32 	%f33, %f31, %f32, %f30;
	ld.global.f32 	%f34, [%rd17+8];
	ld.global.f32 	%f35, [%rd13+4096];
	fma.rn.f32 	%f36, %f34, %f35, %f33;
	ld.global.f32 	%f37, [%rd17+12];
	ld.global.f32 	%f38, [%rd13+6144];
	fma.rn.f32 	%f39, %f37, %f38, %f36;
	ld.global.f32 	%f40, [%rd17+16];
	ld.global.f32 	%f41, [%rd13+8192];
	fma.rn.f32 	%f42, %f40, %f41, %f39;
	ld.global.f32 	%f43, [%rd17+20];
	ld.global.f32 	%f44, [%rd13+10240];
	fma.rn.f32 	%f45, %f43, %f44, %f42;
	ld.global.f32 	%f46, [%rd17+24];
	ld.global.f32 	%f47, [%rd13+12288];
	fma.rn.f32 	%f48, %f46, %f47, %f45;
	ld.global.f32 	%f49, [%rd17+28];
	ld.global.f32 	%f50, [%rd13+14336];
	fma.rn.f32 	%f51, %f49, %f50, %f48;
	add.s32 	%r17, %r17, 16;
	add.s64 	%rd17, %rd17, 64;
	add.s32 	%r16, %r16, 8192;
	setp.ne.s32 	%p4, %r17, 512;
	@%p4 bra 	$L__BB0_2;
	add.s32 	%r15, %r3, %r2;
	cvta.to.global.u64 	%rd14, %rd5;
	mul.wide.s32 	%rd15, %r15, 4;
	add.s64 	%rd16, %rd14, %rd15;
	st.global.f32 	[%rd16], %f51;
$L__BB0_4:
	ret;

}


// ===== COMPILED SASS (sm_100) =====

	.target	sm_100

	.elftype	@"ET_EXEC"


//--------------------- .note.nv.tkinfo           --------------------------
	.section	.note.nv.tkinfo,"",@"SHT_NOTE"
	.sectionflags	@"SHF_NOTE_NV_TKINFO"
	.tkinfo
        /*0018*/ 	.word	0x00000002
        /*0030*/ 	.string	""
        /*0030*/ 	.string	"ptxas"
        /*0030*/ 	.string	"Cuda compilation tools, release 13.0, V13.0.88"
        /*0030*/ 	.string	"Build cuda_13.0.r13.0/compiler.36424714_0"
        /*0030*/ 	.string	"-arch sm_100 -m 64 "



//--------------------- .note.nv.cuinfo           --------------------------
	.section	.note.nv.cuinfo,"",@"SHT_NOTE"
	.sectionflags	@"SHF_NOTE_NV_CUINFO"
        /*0018*/ 	.short	0x0002
        /*001a*/ 	.short	0x0064
        /*001c*/ 	.short	0x0082
	.zero		2


//--------------------- .nv.info                  --------------------------
	.section	.nv.info,"",@"SHT_CUDA_INFO"
	.align	4


	//----- nvinfo : EIATTR_REGCOUNT
	.align		4
        /*0000*/ 	.byte	0x04, 0x2f
        /*0002*/ 	.short	(.L_1 - .L_0)
	.align		4
.L_0:
        /*0004*/ 	.word	index@(_Z12matmul_naivePfS_S_)
        /*0008*/ 	.word	0x0000001f


	//----- nvinfo : EIATTR_FRAME_SIZE
	.align		4
.L_1:
        /*000c*/ 	.byte	0x04, 0x11
        /*000e*/ 	.short	(.L_3 - .L_2)
	.align		4
.L_2:
        /*0010*/ 	.word	index@(_Z12matmul_naivePfS_S_)
        /*0014*/ 	.word	0x00000000


	//----- nvinfo : EIATTR_MIN_STACK_SIZE
	.align		4
.L_3:
        /*0018*/ 	.byte	0x04, 0x12
        /*001a*/ 	.short	(.L_5 - .L_4)
	.align		4
.L_4:
        /*001c*/ 	.word	index@(_Z12matmul_naivePfS_S_)
        /*0020*/ 	.word	0x00000000
.L_5:


//--------------------- .nv.compat                --------------------------
	.section	.nv.compat,"",@"SHT_CUDA_COMPAT_INFO"
	.align	4
        /*0000*/ 	.byte	0x02, 0x09, 0x00, 0x00, 0x02, 0x02, 0x01, 0x00, 0x02, 0x05, 0x05, 0x00, 0x03, 0x07, 0x01, 0x01
        /*0010*/ 	.byte	0x02, 0x03, 0x00, 0x00, 0x02, 0x06, 0x01, 0x00, 0x04, 0x0b, 0x08, 0x00, 0x09, 0x00, 0x00, 0x00
        /*0020*/ 	.byte	0x00, 0x00, 0x00, 0x00


//--------------------- .nv.info._Z12matmul_naivePfS_S_ --------------------------
	.section	.nv.info._Z12matmul_naivePfS_S_,"",@"SHT_CUDA_INFO"
	.sectionflags	@""
	.align	4


	//----- nvinfo : EIATTR_CUDA_API_VERSION
	.align		4
        /*0000*/ 	.byte	0x04, 0x37
        /*0002*/ 	.short	(.L_7 - .L_6)
.L_6:
        /*0004*/ 	.word	0x00000082


	//----- nvinfo : EIATTR_KPARAM_INFO
	.align		4
.L_7:
        /*0008*/ 	.byte	0x04, 0x17
        /*000a*/ 	.short	(.L_9 - .L_8)
.L_8:
        /*000c*/ 	.word	0x00000000
        /*0010*/ 	.short	0x0002
        /*0012*/ 	.short	0x0010
        /*0014*/ 	.byte	0x00, 0xf5, 0x21, 0x00


	//----- nvinfo : EIATTR_KPARAM_INFO
	.align		4
.L_9:
        /*0018*/ 	.byte	0x04, 0x17
        /*001a*/ 	.short	(.L_11 - .L_10)
.L_10:
        /*001c*/ 	.word	0x00000000
        /*0020*/ 	.short	0x0001
        /*0022*/ 	.short	0x0008
        /*0024*/ 	.byte	0x00, 0xf5, 0x21, 0x00


	//----- nvinfo : EIATTR_KPARAM_INFO
	.align		4
.L_11:
        /*0028*/ 	.byte	0x04, 0x17
        /*002a*/ 	.short	(.L_13 - .L_12)
.L_12:
        /*002c*/ 	.word	0x00000000
        /*0030*/ 	.short	0x0000
        /*0032*/ 	.short	0x0000
        /*0034*/ 	.byte	0x00, 0xf5, 0x21, 0x00


	//----- nvinfo : EIATTR_SPARSE_MMA_MASK
	.align		4
.L_13:
        /*0038*/ 	.byte	0x03, 0x50
        /*003a*/ 	.short	0x0000


	//----- nvinfo : EIATTR_MAXREG_COUNT
	.align		4
        /*003c*/ 	.byte	0x03, 0x1b
        /*003e*/ 	.short	0x00ff


	//----- nvinfo : EIATTR_MERCURY_ISA_VERSION
	.align		4
        /*0040*/ 	.byte	0x03, 0x5f
        /*0042*/ 	.short	0x0101


	//----- nvinfo : EIATTR_VRC_CTA_INIT_COUNT
	.align		4
        /*0044*/ 	.byte	0x02, 0x4a
	.zero		1
	.zero		1


	//----- nvinfo : EIATTR_EXIT_INSTR_OFFSETS
	.align		4
        /*0048*/ 	.byte	0x04, 0x1c
        /*004a*/ 	.short	(.L_15 - .L_14)


	//   ....[0]....
.L_14:
        /*004c*/ 	.word	0x000000b0


	//   ....[1]....
        /*0050*/ 	.word	0x00000550


	//----- nvinfo : EIATTR_CBANK_PARAM_SIZE
	.align		4
.L_15:
        /*0054*/ 	.byte	0x03, 0x19
        /*0056*/ 	.short	0x0018


	//----- nvinfo : EIATTR_PARAM_CBANK
	.align		4
        /*0058*/ 	.byte	0x04, 0x0a
        /*005a*/ 	.short	(.L_17 - .L_16)
	.align		4
.L_16:
        /*005c*/ 	.word	index@(.nv.constant0._Z12matmul_naivePfS_S_)
        /*0060*/ 	.short	0x0380
        /*0062*/ 	.short	0x0018


	//----- nvinfo : EIATTR_SW_WAR
	.align		4
.L_17:
        /*0064*/ 	.byte	0x04, 0x36
        /*0066*/ 	.short	(.L_19 - .L_18)
.L_18:
        /*0068*/ 	.word	0x00000008
.L_19:


//--------------------- .nv.callgraph             --------------------------
	.section	.nv.callgraph,"",@"SHT_CUDA_CALLGRAPH"
	.align	4
	.sectionentsize	8
	.align		4
        /*0000*/ 	.word	0x00000000
	.align		4
        /*0004*/ 	.word	0xffffffff
	.align		4
        /*0008*/ 	.word	0x00000000
	.align		4
        /*000c*/ 	.word	0xfffffffe
	.align		4
        /*0010*/ 	.word	0x00000000
	.align		4
        /*0014*/ 	.word	0xfffffffd
	.align		4
        /*0018*/ 	.word	0x00000000
	.align		4
        /*001c*/ 	.word	0xfffffffc


//--------------------- .text._Z12matmul_naivePfS_S_ --------------------------
	.section	.text._Z12matmul_naivePfS_S_,"ax",@progbits
	.align	128
        .global         _Z12matmul_naivePfS_S_
        .type           _Z12matmul_naivePfS_S_,@function
        .size           _Z12matmul_naivePfS_S_,(.L_x_2 - _Z12matmul_naivePfS_S_)
        .other          _Z12matmul_naivePfS_S_,@"STO_CUDA_ENTRY STV_DEFAULT"
_Z12matmul_naivePfS_S_:
.text._Z12matmul_naivePfS_S_:
[----:B------:R-:W-:Y:S01]  /*0000*/  LDC R1, c[0x0][0x37c] ;  /* 0x0000df00ff017b82 */ /* 0x000fe20000000800 */
[----:B------:R-:W0:Y:S07]  /*0010*/  S2R R3, SR_TID.X ;  /* 0x0000000000037919 */ /* 0x000e2e0000002100 */
[----:B------:R-:W1:Y:S01]  /*0020*/  LDC R7, c[0x0][0x364] ;  /* 0x0000d900ff077b82 */ /* 0x000e620000000800 */
[----:B------:R-:W1:Y:S07]  /*0030*/  S2R R2, SR_TID.Y ;  /* 0x0000000000027919 */ /* 0x000e6e0000002200 */
[----:B------:R-:W0:Y:S08]  /*0040*/  S2UR UR5, SR_CTAID.X ;  /* 0x00000000000579c3 */ /* 0x000e300000002500 */
[----:B------:R-:W0:Y:S08]  /*0050*/  LDC R0, c[0x0][0x360] ;  /* 0x0000d800ff007b82 */ /* 0x000e300000000800 */
[----:B------:R-:W1:Y:S01]  /*0060*/  S2UR UR4, SR_CTAID.Y ;  /* 0x00000000000479c3 */ /* 0x000e620000002600 */
[----:B0-----:R-:W-:-:S05]  /*0070*/  IMAD R0, R0, UR5, R3 ;  /* 0x0000000500007c24 */ /* 0x001fca000f8e0203 */
[----:B------:R-:W-:Y:S01]  /*0080*/  ISETP.GT.AND P0, PT, R0, 0x1ff, PT ;  /* 0x000001ff0000780c */ /* 0x000fe20003f04270 */
[----:B-1----:R-:W-:-:S05]  /*0090*/  IMAD R7, R7, UR4, R2 ;  /* 0x0000000407077c24 */ /* 0x002fca000f8e0202 */
[----:B------:R-:W-:-:S13]  /*00a0*/  ISETP.GT.U32.OR P0, PT, R7, 0x1ff, P0 ;  /* 0x000001ff0700780c */ /* 0x000fda0000704470 */
[----:B------:R-:W-:Y:S05]  /*00b0*/  @P0 EXIT ;  /* 0x000000000000094d */ /* 0x000fea0003800000 */
[----:B------:R-:W0:Y:S01]  /*00c0*/  LDC.64 R2, c[0x0][0x388] ;  /* 0x0000e200ff027b82 */ /* 0x000e220000000a00 */
[----:B------:R-:W1:Y:S01]  /*00d0*/  LDCU.64 UR6, c[0x0][0x390] ;  /* 0x00007200ff0677ac */ /* 0x000e620008000a00 */
[----:B------:R-:W-:Y:S01]  /*00e0*/  SHF.L.U32 R7, R7, 0x9, RZ ;  /* 0x0000000907077819 */ /* 0x000fe200000006ff */
[----:B------:R-:W-:Y:S01]  /*00f0*/  HFMA2 R14, -RZ, RZ, 0, 0 ;  /* 0x00000000ff0e7431 */ /* 0x000fe200000001ff */
[----:B------:R-:W-:Y:S01]  /*0100*/  MOV R6, R0 ;  /* 0x0000000000067202 */ /* 0x000fe20000000f00 */
[----:B------:R-:W2:Y:S01]  /*0110*/  LDCU.64 UR8, c[0x0][0x358] ;  /* 0x00006b00ff0877ac */ /* 0x000ea20008000a00 */
[----:B------:R-:W-:Y:S01]  /*0120*/  UMOV UR4, URZ ;  /* 0x000000ff00047c82 */ /* 0x000fe20008000000 */
[----:B-1----:R-:W-:-:S04]  /*0130*/  UIADD3 UR5, UP0, UPT, UR6, 0x4000, URZ ;  /* 0x0000400006057890 */ /* 0x002fc8000ff1e0ff */
[----:B------:R-:W-:Y:S01]  /*0140*/  UIADD3.X UR6, UPT, UPT, URZ, UR7, URZ, UP0, !UPT ;  /* 0x00000007ff067290 */ /* 0x000fe200087fe4ff */
[----:B0-----:R-:W-:-:S03]  /*0150*/  IMAD.WIDE.U32 R2, R7, 0x4, R2 ;  /* 0x0000000407027825 */ /* 0x001fc600078e0002 */
[----:B------:R-:W-:-:S04]  /*0160*/  IADD3 R4, P0, PT, R2, 0x20, RZ ;  /* 0x0000002002047810 */ /* 0x000fc80007f1e0ff */
[----:B--2---:R-:W-:-:S09]  /*0170*/  IADD3.X R5, PT, PT, RZ, R3, RZ, P0, !PT ;  /* 0x00000003ff057210 */ /* 0x004fd200007fe4ff */
.L_x_0:
[----:B------:R-:W-:Y:S01]  /*0180*/  MOV R2, UR5 ;  /* 0x0000000500027c02 */ /* 0x000fe20008000f00 */
[----:B------:R-:W2:Y:S01]  /*0190*/  LDG.E R15, desc[UR8][R4.64+-0x20] ;  /* 0xffffe008040f7981 */ /* 0x000ea2000c1e1900 */
[----:B------:R-:W-:-:S03]  /*01a0*/  MOV R3, UR6 ;  /* 0x0000000600037c02 */ /* 0x000fc60008000f00 */
[----:B------:R-:W3:Y:S01]  /*01b0*/  LDG.E R24, desc[UR8][R4.64+-0x1c] ;  /* 0xffffe40804187981 */ /* 0x000ee2000c1e1900 */
[----:B------:R-:W-:-:S03]  /*01c0*/  IMAD.WIDE R2, R6, 0x4, R2 ;  /* 0x0000000406027825 */ /* 0x000fc600078e0202 */
[----:B------:R-:W4:Y:S04]  /*01d0*/  LDG.E R19, desc[UR8][R4.64+-0x18] ;  /* 0xffffe80804137981 */ /* 0x000f28000c1e1900 */
[----:B------:R-:W2:Y:S04]  /*01e0*/  LDG.E R16, desc[UR8][R2.64+-0x4000] ;  /* 0xffc0000802107981 */ /* 0x000ea8000c1e1900 */
[----:B------:R-:W3:Y:S04]  /*01f0*/  LDG.E R25, desc[UR8][R2.64+-0x3800] ;  /* 0xffc8000802197981 */ /* 0x000ee8000c1e1900 */
[----:B------:R-:W4:Y:S04]  /*0200*/  LDG.E R18, desc[UR8][R2.64+-0x3000] ;  /* 0xffd0000802127981 */ /* 0x000f28000c1e1900 */
[----:B------:R-:W5:Y:S04]  /*0210*/  LDG.E R20, desc[UR8][R4.64+-0x14] ;  /* 0xffffec0804147981 */ /* 0x000f68000c1e1900 */
        /* <DEDUP_REMOVED lines=11> */
[----:B------:R-:W5:Y:S01]  /*02d0*/  LDG.E R26, desc[UR8][R4.64+0x1c] ;  /* 0x00001c08041a7981 */ /* 0x000f62000c1e1900 */
[----:B--2---:R-:W-:-:S03]  /*02e0*/  FFMA R15, R15, R16, R14 ;  /* 0x000000100f0f7223 */ /* 0x004fc6000000000e */
[----:B------:R-:W2:Y:S01]  /*02f0*/  LDG.E R16, desc[UR8][R4.64] ;  /* 0x0000000804107981 */ /* 0x000ea2000c1e1900 */
[----:B---3--:R-:W-:-:S03]  /*0300*/  FFMA R24, R24, R25, R15 ;  /* 0x0000001918187223 */ /* 0x008fc6000000000f */
[----:B------:R-:W3:Y:S01]  /*0310*/  LDG.E R14, desc[UR8][R4.64+0x4] ;  /* 0x00000408040e7981 */ /* 0x000ee2000c1e1900 */
[----:B----4-:R-:W-:-:S03]  /*0320*/  FFMA R25, R19, R18, R24 ;  /* 0x0000001213197223 */ /* 0x010fc60000000018 */
[----:B------:R-:W3:Y:S04]  /*0330*/  LDG.E R15, desc[UR8][R2.64+0x800] ;  /* 0x00080008020f7981 */ /* 0x000ee8000c1e1900 */
[----:B------:R-:W4:Y:S01]  /*0340*/  LDG.E R18, desc[UR8][R4.64+0x8] ;  /* 0x0000080804127981 */ /* 0x000f22000c1e1900 */
[----:B-----5:R-:W-:-:S03]  /*0350*/  FFMA R25, R20, R21, R25 ;  /* 0x0000001514197223 */ /* 0x020fc60000000019 */
[----:B------:R-:W4:Y:S04]  /*0360*/  LDG.E R19, desc[UR8][R2.64+0x1000] ;  /* 0x0010000802137981 */ /* 0x000f28000c1e1900 */
[----:B------:R-:W5:Y:S01]  /*0370*/  LDG.E R20, desc[UR8][R4.64+0xc] ;  /* 0x00000c0804147981 */ /* 0x000f62000c1e1900 */
[----:B------:R-:W-:-:S03]  /*0380*/  FFMA R25, R22, R23, R25 ;  /* 0x0000001716197223 */ /* 0x000fc60000000019 */
[----:B------:R-:W5:Y:S04]  /*0390*/  LDG.E R21, desc[UR8][R2.64+0x1800] ;  /* 0x0018000802157981 */ /* 0x000f68000c1e1900 */
[----:B------:R-:W5:Y:S04]  /*03a0*/  LDG.E R22, desc[UR8][R4.64+0x10] ;  /* 0x0000100804167981 */ /* 0x000f68000c1e1900 */
[----:B------:R-:W5:Y:S01]  /*03b0*/  LDG.E R23, desc[UR8][R2.64+0x2000] ;  /* 0x0020000802177981 */ /* 0x000f62000c1e1900 */
[----:B------:R-:W-:-:S03]  /*03c0*/  FFMA R28, R12, R13, R25 ;  /* 0x0000000d0c1c7223 */ /* 0x000fc60000000019 */
[----:B------:R-:W5:Y:S04]  /*03d0*/  LDG.E R24, desc[UR8][R4.64+0x14] ;  /* 0x0000140804187981 */ /* 0x000f68000c1e1900 */
[----:B------:R-:W5:Y:S04]  /*03e0*/  LDG.E R25, desc[UR8][R2.64+0x2800] ;  /* 0x0028000802197981 */ /* 0x000f68000c1e1900 */
[----:B------:R0:W5:Y:S04]  /*03f0*/  LDG.E R13, desc[UR8][R4.64+0x18] ;  /* 0x00001808040d7981 */ /* 0x000168000c1e1900 */
[----:B------:R-:W5:Y:S01]  /*0400*/  LDG.E R12, desc[UR8][R2.64+0x3000] ;  /* 0x00300008020c7981 */ /* 0x000f62000c1e1900 */
[----:B------:R-:W-:-:S04]  /*0410*/  FFMA R9, R9, R8, R28 ;  /* 0x0000000809097223 */ /* 0x000fc8000000001c */
[----:B------:R-:W-:Y:S01]  /*0420*/  FFMA R9, R10, R11, R9 ;  /* 0x0000000b0a097223 */ /* 0x000fe20000000009 */
[----:B------:R-:W-:-:S04]  /*0430*/  UIADD3 UR4, UPT, UPT, UR4, 0x10, URZ ;  /* 0x0000001004047890 */ /* 0x000fc8000fffe0ff */
[----:B------:R-:W-:Y:S01]  /*0440*/  UISETP.NE.AND UP0, UPT, UR4, 0x200, UPT ;  /* 0x000002000400788c */ /* 0x000fe2000bf05270 */
[----:B0-----:R-:W-:Y:S02]  /*0450*/  IADD3 R4, P0, PT, R4, 0x40, RZ ;  /* 0x0000004004047810 */ /* 0x001fe40007f1e0ff */
[----:B------:R-:W-:Y:S02]  /*0460*/  IADD3 R6, PT, PT, R6, 0x2000, RZ ;  /* 0x0000200006067810 */ /* 0x000fe40007ffe0ff */
[----:B------:R-:W-:Y:S01]  /*0470*/  IADD3.X R5, PT, PT, RZ, R5, RZ, P0, !PT ;  /* 0x00000005ff057210 */ /* 0x000fe200007fe4ff */
[----:B--2---:R-:W-:-:S04]  /*0480*/  FFMA R9, R16, R17, R9 ;  /* 0x0000001110097223 */ /* 0x004fc80000000009 */
[----:B---3--:R-:W-:-:S04]  /*0490*/  FFMA R9, R14, R15, R9 ;  /* 0x0000000f0e097223 */ /* 0x008fc80000000009 */
[----:B----4-:R-:W-:-:S04]  /*04a0*/  FFMA R9, R18, R19, R9 ;  /* 0x0000001312097223 */ /* 0x010fc80000000009 */
[----:B-----5:R-:W-:-:S04]  /*04b0*/  FFMA R9, R20, R21, R9 ;  /* 0x0000001514097223 */ /* 0x020fc80000000009 */
[----:B------:R-:W-:-:S04]  /*04c0*/  FFMA R9, R22, R23, R9 ;  /* 0x0000001716097223 */ /* 0x000fc80000000009 */
[----:B------:R-:W-:-:S04]  /*04d0*/  FFMA R24, R24, R25, R9 ;  /* 0x0000001918187223 */ /* 0x000fc80000000009 */
[----:B------:R-:W-:-:S04]  /*04e0*/  FFMA R13, R13, R12, R24 ;  /* 0x0000000c0d0d7223 */ /* 0x000fc80000000018 */
[----:B------:R-:W-:Y:S01]  /*04f0*/  FFMA R14, R26, R27, R13 ;  /* 0x0000001b1a0e7223 */ /* 0x000fe2000000000d */
[----:B------:R-:W-:Y:S06]  /*0500*/  BRA.U UP0, `(.L_x_0) ;  /* 0xfffffffd001c7547 */ /* 0x000fec000b83ffff */
[----:B------:R-:W0:Y:S01]  /*0510*/  LDC.64 R2, c[0x0][0x380] ;  /* 0x0000e000ff027b82 */ /* 0x000e220000000a00 */
[----:B------:R-:W-:-:S05]  /*0520*/  IADD3 R7, PT, PT, R0, R7, RZ ;  /* 0x0000000700077210 */ /* 0x000fca0007ffe0ff */
[----:B0-----:R-:W-:-:S05]  /*0530*/  IMAD.WIDE R2, R7, 0x4, R2 ;  /* 0x0000000407027825 */ /* 0x001fca00078e0202 */
[----:B------:R-:W-:Y:S01]  /*0540*/  STG.E desc[UR8][R2.64], R14 ;  /* 0x0000000e02007986 */ /* 0x000fe2000c101908 */
[----:B------:R-:W-:Y:S05]  /*0550*/  EXIT ;  /* 0x000000000000794d */ /* 0x000fea0003800000 */
.L_x_1:
[----:B------:R-:W-:-:S00]  /*0560*/  BRA `(.L_x_1) ;  /* 0xfffffffc00fc7947 */ /* 0x000fc0000383ffff */
[----:B------:R-:W-:-:S00]  /*0570*/  NOP ;  /* 0x0000000000007918 */ /* 0x000fc00000000000 */
        /* <DEDUP_REMOVED lines=8> */
.L_x_2:


//--------------------- .nv.shared.reserved.0     --------------------------
	.section	.nv.shared.reserved.0,"aw",@nobits
	.weak		__nv_reservedSMEM_offset_0_alias
	.size		__nv_reservedSMEM_offset_0_alias, 0, 64
	.other		__nv_reservedSMEM_offset_0_alias,@"STO_CUDA_RESERVED_SHARED STV_DEFAULT"
__nv_reservedSMEM_offset_0_alias:
	.zero		0
	.zero		64


//--------------------- .nv.constant0._Z12matmul_naivePfS_S_ --------------------------
	.section	.nv.constant0._Z12matmul_naivePfS_S_,"a",@progbits
	.sectionflags	@""
	.align	4
.nv.constant0._Z12matmul_naivePfS_S_:
	.zero		920


//--------------------- SYMBOLS --------------------------

	.type		.nv.reservedSmem.offset0,@object
	.size		.nv.reservedSmem.offset0,0x4
